//
// Generated by NVIDIA NVVM Compiler
//
// Compiler Build ID: CL-36424714
// Cuda compilation tools, release 13.0, V13.0.88
// Based on NVVM 20.0.0
//

.version 9.0
.target sm_100
.address_size 64

	// .globl	_Z12helloFromGPUv
.extern .func  (.param .b32 func_retval0) vprintf
(
	.param .b64 vprintf_param_0,
	.param .b64 vprintf_param_1
)
;
.global .align 1 .b8 $str[39] = {71, 97, 108, 97, 120, 105, 97, 58, 32, 37, 100, 44, 32, 69, 115, 116, 114, 101, 108, 108, 97, 58, 32, 37, 100, 44, 32, 98, 114, 105, 108, 108, 111, 58, 32, 37, 100, 10};

.visible .entry _Z12helloFromGPUv()
{
	.local .align 8 .b8 	__local_depot0[16];
	.reg .b64 	%SP;
	.reg .b64 	%SPL;
	.reg .b32 	%r<10>;
	.reg .b64 	%rd<5>;

	mov.u64 	%SPL, __local_depot0;
	cvta.local.u64 	%SP, %SPL;
	add.u64 	%rd1, %SP, 0;
	add.u64 	%rd2, %SPL, 0;
	mov.u32 	%r1, %ctaid.x;
	mov.u32 	%r2, %tid.x;
	mul.lo.s32 	%r3, %r1, %r2;
	mul.hi.u32 	%r4, %r3, -858993459;
	shr.u32 	%r5, %r4, 3;
	mul.lo.s32 	%r6, %r5, 10;
	sub.s32 	%r7, %r3, %r6;
	st.local.v2.u32 	[%rd2], {%r1, %r2};
	st.local.u32 	[%rd2+8], %r7;
	mov.u64 	%rd3, $str;
	cvta.global.u64 	%rd4, %rd3;
	{ // callseq 0, 0
	.param .b64 param0;
	st.param.b64 	[param0], %rd4;
	.param .b64 param1;
	st.param.b64 	[param1], %rd1;
	.param .b32 retval0;
	call.uni (retval0), 
	vprintf, 
	(
	param0, 
	param1
	);
	ld.param.b32 	%r8, [retval0];
	} // callseq 0
	ret;

}


// ===== COMPILED SASS (sm_100) =====

	.target	sm_100

	.elftype	@"ET_EXEC"


//--------------------- .note.nv.tkinfo           --------------------------
	.section	.note.nv.tkinfo,"",@"SHT_NOTE"
	.sectionflags	@"SHF_NOTE_NV_TKINFO"
	.tkinfo
        /*0018*/ 	.word	0x00000002
        /*0030*/ 	.string	""
        /*0030*/ 	.string	"ptxas"
        /*0030*/ 	.string	"Cuda compilation tools, release 13.0, V13.0.88"
        /*0030*/ 	.string	"Build cuda_13.0.r13.0/compiler.36424714_0"
        /*0030*/ 	.string	"-arch sm_100 -m 64 "



//--------------------- .note.nv.cuinfo           --------------------------
	.section	.note.nv.cuinfo,"",@"SHT_NOTE"
	.sectionflags	@"SHF_NOTE_NV_CUINFO"
        /*0018*/ 	.short	0x0002
        /*001a*/ 	.short	0x0064
        /*001c*/ 	.short	0x0082
	.zero		2


//--------------------- .nv.info                  --------------------------
	.section	.nv.info,"",@"SHT_CUDA_INFO"
	.align	4


	//----- nvinfo : EIATTR_REGCOUNT
	.align		4
        /*0000*/ 	.byte	0x04, 0x2f
        /*0002*/ 	.short	(.L_2 - .L_1)
	.align		4
.L_1:
        /*0004*/ 	.word	index@(_Z12helloFromGPUv)
        /*0008*/ 	.word	0x00000018


	//----- nvinfo : EIATTR_FRAME_SIZE
	.align		4
.L_2:
        /*000c*/ 	.byte	0x04, 0x11
        /*000e*/ 	.short	(.L_4 - .L_3)
	.align		4
.L_3:
        /*0010*/ 	.word	index@(_Z12helloFromGPUv)
        /*0014*/ 	.word	0x00000010


	//----- nvinfo : EIATTR_MIN_STACK_SIZE
	.align		4
.L_4:
        /*0018*/ 	.byte	0x04, 0x12
        /*001a*/ 	.short	(.L_6 - .L_5)
	.align		4
.L_5:
        /*001c*/ 	.word	index@(_Z12helloFromGPUv)
        /*0020*/ 	.word	0x00000010
.L_6:


//--------------------- .nv.compat                --------------------------
	.section	.nv.compat,"",@"SHT_CUDA_COMPAT_INFO"
	.align	4
        /*0000*/ 	.byte	0x02, 0x09, 0x00, 0x00, 0x02, 0x02, 0x01, 0x00, 0x02, 0x05, 0x05, 0x00, 0x03, 0x07, 0x01, 0x01
        /*0010*/ 	.byte	0x02, 0x03, 0x00, 0x00, 0x02, 0x06, 0x01, 0x00, 0x04, 0x0b, 0x08, 0x00, 0x09, 0x00, 0x00, 0x00
        /*0020*/ 	.byte	0x00, 0x00, 0x00, 0x00


//--------------------- .nv.info._Z12helloFromGPUv --------------------------
	.section	.nv.info._Z12helloFromGPUv,"",@"SHT_CUDA_INFO"
	.sectionflags	@""
	.align	4


	//----- nvinfo : EIATTR_CUDA_API_VERSION
	.align		4
        /*0000*/ 	.byte	0x04, 0x37
        /*0002*/ 	.short	(.L_8 - .L_7)
.L_7:
        /*0004*/ 	.word	0x00000082


	//----- nvinfo : EIATTR_SPARSE_MMA_MASK
	.align		4
.L_8:
        /*0008*/ 	.byte	0x03, 0x50
        /*000a*/ 	.short	0x0000


	//----- nvinfo : EIATTR_MAXREG_COUNT
	.align		4
        /*000c*/ 	.byte	0x03, 0x1b
        /*000e*/ 	.short	0x00ff


	//----- nvinfo : EIATTR_EXTERNS
	.align		4
        /*0010*/ 	.byte	0x04, 0x0f
        /*0012*/ 	.short	(.L_10 - .L_9)


	//   ....[0]....
	.align		4
.L_9:
        /*0014*/ 	.word	index@(vprintf)


	//----- nvinfo : EIATTR_MERCURY_ISA_VERSION
	.align		4
.L_10:
        /*0018*/ 	.byte	0x03, 0x5f
        /*001a*/ 	.short	0x0101


	//----- nvinfo : EIATTR_VRC_CTA_INIT_COUNT
	.align		4
        /*001c*/ 	.byte	0x02, 0x4a
	.zero		1
	.zero		1


	//----- nvinfo : EIATTR_SYSCALL_OFFSETS
	.align		4
        /*0020*/ 	.byte	0x04, 0x46
        /*0022*/ 	.short	(.L_12 - .L_11)


	//   ....[0]....
.L_11:
        /*0024*/ 	.word	0x00000140


	//----- nvinfo : EIATTR_EXIT_INSTR_OFFSETS
	.align		4
.L_12:
        /*0028*/ 	.byte	0x04, 0x1c
        /*002a*/ 	.short	(.L_14 - .L_13)


	//   ....[0]....
.L_13:
        /*002c*/ 	.word	0x00000150


	//----- nvinfo : EIATTR_SW_WAR
	.align		4
.L_14:
        /*0030*/ 	.byte	0x04, 0x36
        /*0032*/ 	.short	(.L_16 - .L_15)
.L_15:
        /*0034*/ 	.word	0x00000008
.L_16:


//--------------------- .nv.callgraph             --------------------------
	.section	.nv.callgraph,"",@"SHT_CUDA_CALLGRAPH"
	.align	4
	.sectionentsize	8
	.align		4
        /*0000*/ 	.word	0x00000000
	.align		4
        /*0004*/ 	.word	0xffffffff
	.align		4
        /*0008*/ 	.word	index@(_Z12helloFromGPUv)
	.align		4
        /*000c*/ 	.word	index@(vprintf)
	.align		4
        /*0010*/ 	.word	0x00000000
	.align		4
        /*0014*/ 	.word	0xfffffffe
	.align		4
        /*0018*/ 	.word	0x00000000
	.align		4
        /*001c*/ 	.word	0xfffffffd
	.align		4
        /*0020*/ 	.word	0x00000000
	.align		4
        /*0024*/ 	.word	0xfffffffc


//--------------------- .nv.constant4             --------------------------
	.section	.nv.constant4,"a",@progbits
	.align	8
	.align		8
.nv.constant4:
        /*0000*/ 	.dword	vprintf
	.align		8
        /*0008*/ 	.dword	$str


//--------------------- .text._Z12helloFromGPUv   --------------------------
	.section	.text._Z12helloFromGPUv,"ax",@progbits
	.align	128
        .global         _Z12helloFromGPUv
        .type           _Z12helloFromGPUv,@function
        .size           _Z12helloFromGPUv,(.L_x_2 - _Z12helloFromGPUv)
        .other          _Z12helloFromGPUv,@"STO_CUDA_ENTRY STV_DEFAULT"
_Z12helloFromGPUv:
.text._Z12helloFromGPUv:
[----:B------:R-:W0:Y:S01]  /*0000*/  LDC R1, c[0x0][0x37c] ;  /* 0x0000df00ff017b82 */ /* 0x000e220000000800 */
[----:B------:R-:W1:Y:S01]  /*0010*/  S2R R8, SR_CTAID.X ;  /* 0x0000000000087919 */ /* 0x000e620000002500 */
[----:B0-----:R-:W-:Y:S01]  /*0020*/  VIADD R1, R1, 0xfffffff0 ;  /* 0xfffffff001017836 */ /* 0x001fe20000000000 */
[----:B------:R-:W0:Y:S01]  /*0030*/  LDCU UR4, c[0x0][0x2f8] ;  /* 0x00005f00ff0477ac */ /* 0x000e220008000800 */
[----:B------:R-:W1:Y:S01]  /*0040*/  S2R R9, SR_TID.X ;  /* 0x0000000000097919 */ /* 0x000e620000002100 */
[----:B------:R-:W2:Y:S01]  /*0050*/  LDCU.64 UR6, c[0x4][0x8] ;  /* 0x01000100ff0677ac */ /* 0x000ea20008000a00 */
[----:B------:R-:W3:Y:S01]  /*0060*/  LDCU UR5, c[0x0][0x2fc] ;  /* 0x00005f80ff0577ac */ /* 0x000ee20008000800 */
[----:B0-----:R-:W-:Y:S01]  /*0070*/  IADD3 R6, P0, PT, R1, UR4, RZ ;  /* 0x0000000401067c10 */ /* 0x001fe2000ff1e0ff */
[----:B--2---:R-:W-:Y:S01]  /*0080*/  IMAD.U32 R4, RZ, RZ, UR6 ;  /* 0x00000006ff047e24 */ /* 0x004fe2000f8e00ff */
[----:B------:R-:W-:Y:S02]  /*0090*/  MOV R5, UR7 ;  /* 0x0000000700057c02 */ /* 0x000fe40008000f00 */
[----:B---3--:R-:W-:Y:S01]  /*00a0*/  IADD3.X R7, PT, PT, RZ, UR5, RZ, P0, !PT ;  /* 0x00000005ff077c10 */ /* 0x008fe200087fe4ff */
[----:B-1----:R-:W-:Y:S01]  /*00b0*/  IMAD R0, R8, R9, RZ ;  /* 0x0000000908007224 */ /* 0x002fe200078e02ff */
[----:B------:R0:W-:Y:S03]  /*00c0*/  STL.64 [R1], R8 ;  /* 0x0000000801007387 */ /* 0x0001e60000100a00 */
[----:B------:R-:W-:-:S05]  /*00d0*/  IMAD.HI.U32 R2, R0, -0x33333333, RZ ;  /* 0xcccccccd00027827 */ /* 0x000fca00078e00ff */
[----:B------:R-:W-:Y:S02]  /*00e0*/  SHF.R.U32.HI R3, RZ, 0x3, R2 ;  /* 0x00000003ff037819 */ /* 0x000fe40000011602 */
[----:B------:R-:W-:-:S03]  /*00f0*/  MOV R2, 0x0 ;  /* 0x0000000000027802 */ /* 0x000fc60000000f00 */
[----:B------:R-:W-:-:S03]  /*0100*/  IMAD R0, R3, -0xa, R0 ;  /* 0xfffffff603007824 */ /* 0x000fc600078e0200 */
[----:B------:R-:W1:Y:S02]  /*0110*/  LDC.64 R2, c[0x4][R2] ;  /* 0x0100000002027b82 */ /* 0x000e640000000a00 */
[----:B------:R0:W-:Y:S02]  /*0120*/  STL [R1+0x8], R0 ;  /* 0x0000080001007387 */ /* 0x0001e40000100800 */
[----:B------:R-:W-:-:S07]  /*0130*/  LEPC R20, `(.L_x_0) ;  /* 0x000000001014794e */ /* 0x000fce0000000000 */
[----:B01----:R-:W-:Y:S05]  /*0140*/  CALL.ABS.NOINC R2 ;  /* 0x0000000002007343 */ /* 0x003fea0003c00000 */
.L_x_0:
[----:B------:R-:W-:Y:S05]  /*0150*/  EXIT ;  /* 0x000000000000794d */ /* 0x000fea0003800000 */
.L_x_1:
[----:B------:R-:W-:-:S00]  /*0160*/  BRA `(.L_x_1) ;  /* 0xfffffffc00fc7947 */ /* 0x000fc0000383ffff */
[----:B------:R-:W-:-:S00]  /*0170*/  NOP ;  /* 0x0000000000007918 */ /* 0x000fc00000000000 */
        /* <DEDUP_REMOVED lines=8> */
.L_x_2:


//--------------------- .nv.global.init           --------------------------
	.section	.nv.global.init,"aw",@progbits
.nv.global.init:
	.type		$str,@object
	.size		$str,(.L_0 - $str)
$str:
        /*0000*/ 	.byte	0x47, 0x61, 0x6c, 0x61, 0x78, 0x69, 0x61, 0x3a, 0x20, 0x25, 0x64, 0x2c, 0x20, 0x45, 0x73, 0x74
        /*0010*/ 	.byte	0x72, 0x65, 0x6c, 0x6c, 0x61, 0x3a, 0x20, 0x25, 0x64, 0x2c, 0x20, 0x62, 0x72, 0x69, 0x6c, 0x6c
        /*0020*/ 	.byte	0x6f, 0x3a, 0x20, 0x25, 0x64, 0x0a, 0x00
.L_0:


//--------------------- .nv.shared.reserved.0     --------------------------
	.section	.nv.shared.reserved.0,"aw",@nobits
	.weak		__nv_reservedSMEM_offset_0_alias
	.size		__nv_reservedSMEM_offset_0_alias, 0, 64
	.other		__nv_reservedSMEM_offset_0_alias,@"STO_CUDA_RESERVED_SHARED STV_DEFAULT"
__nv_reservedSMEM_offset_0_alias:
	.zero		0
	.zero		64


//--------------------- .nv.constant0._Z12helloFromGPUv --------------------------
	.section	.nv.constant0._Z12helloFromGPUv,"a",@progbits
	.sectionflags	@""
	.align	4
.nv.constant0._Z12helloFromGPUv:
	.zero		896


//--------------------- SYMBOLS --------------------------

	.type		.nv.reservedSmem.offset0,@object
	.size		.nv.reservedSmem.offset0,0x4
	.type		vprintf,@function
